	.headerflags	@"EF_CUDA_TEXMODE_UNIFIED EF_CUDA_64BIT_ADDRESS EF_CUDA_ACCELERATORS EF_CUDA_SM90 EF_CUDA_VIRTUAL_SM(EF_CUDA_SM90)"
	.elftype	@"ET_EXEC"


//--------------------- .nv.info                  --------------------------
	.section	.nv.info,"",@"SHT_CUDA_INFO"
	.align	4


	//----- nvinfo : EIATTR_REGCOUNT
	.align		4
        /*0000*/ 	.byte	0x04, 0x2f
        /*0002*/ 	.short	(.L_1 - .L_0)
	.align		4
.L_0:
        /*0004*/ 	.word	index@(triton_poi_fused_div_28)
        /*0008*/ 	.word	0x0000000e


	//----- nvinfo : EIATTR_MIN_STACK_SIZE
	.align		4
.L_1:
        /*000c*/ 	.byte	0x04, 0x12
        /*000e*/ 	.short	(.L_3 - .L_2)
	.align		4
.L_2:
        /*0010*/ 	.word	index@(triton_poi_fused_div_28)
        /*0014*/ 	.word	0x00000000


	//----- nvinfo : EIATTR_FRAME_SIZE
	.align		4
.L_3:
        /*0018*/ 	.byte	0x04, 0x11
        /*001a*/ 	.short	(.L_5 - .L_4)
	.align		4
.L_4:
        /*001c*/ 	.word	index@(triton_poi_fused_div_28)
        /*0020*/ 	.word	0x00000000


	//----- nvinfo : EIATTR_MIN_STACK_SIZE
	.align		4
.L_5:
        /*0024*/ 	.byte	0x04, 0x12
        /*0026*/ 	.short	(.L_7 - .L_6)
	.align		4
.L_6:
        /*0028*/ 	.word	index@(triton_poi_fused_div_28)
        /*002c*/ 	.word	0x00000000
.L_7:


//--------------------- .nv.info.triton_poi_fused_div_28 --------------------------
	.section	.nv.info.triton_poi_fused_div_28,"",@"SHT_CUDA_INFO"
	.sectionflags	@""
	.align	4


	//----- nvinfo : EIATTR_CUDA_API_VERSION
	.align		4
        /*0000*/ 	.byte	0x04, 0x37
        /*0002*/ 	.short	(.L_9 - .L_8)
.L_8:
        /*0004*/ 	.word	0x0000007c


	//----- nvinfo : EIATTR_KPARAM_INFO
	.align		4
.L_9:
        /*0008*/ 	.byte	0x04, 0x17
        /*000a*/ 	.short	(.L_11 - .L_10)
.L_10:
        /*000c*/ 	.word	0x00000000
        /*0010*/ 	.short	0x0003
        /*0012*/ 	.short	0x0018
        /*0014*/ 	.byte	0x00, 0xf0, 0x11, 0x00


	//----- nvinfo : EIATTR_KPARAM_INFO
	.align		4
.L_11:
        /*0018*/ 	.byte	0x04, 0x17
        /*001a*/ 	.short	(.L_13 - .L_12)
.L_12:
        /*001c*/ 	.word	0x00000000
        /*0020*/ 	.short	0x0002
        /*0022*/ 	.short	0x0010
        /*0024*/ 	.byte	0x00, 0xf4, 0x21, 0x00


	//----- nvinfo : EIATTR_KPARAM_INFO
	.align		4
.L_13:
        /*0028*/ 	.byte	0x04, 0x17
        /*002a*/ 	.short	(.L_15 - .L_14)
.L_14:
        /*002c*/ 	.word	0x00000000
        /*0030*/ 	.short	0x0001
        /*0032*/ 	.short	0x0008
        /*0034*/ 	.byte	0x00, 0xf4, 0x21, 0x00


	//----- nvinfo : EIATTR_KPARAM_INFO
	.align		4
.L_15:
        /*0038*/ 	.byte	0x04, 0x17
        /*003a*/ 	.short	(.L_17 - .L_16)
.L_16:
        /*003c*/ 	.word	0x00000000
        /*0040*/ 	.short	0x0000
        /*0042*/ 	.short	0x0000
        /*0044*/ 	.byte	0x00, 0xf4, 0x21, 0x00


	//----- nvinfo : EIATTR_SPARSE_MMA_MASK
	.align		4
.L_17:
        /*0048*/ 	.byte	0x03, 0x50
        /*004a*/ 	.short	0x0000


	//----- nvinfo : EIATTR_MAXREG_COUNT
	.align		4
        /*004c*/ 	.byte	0x03, 0x1b
        /*004e*/ 	.short	0x00ff


	//----- nvinfo : EIATTR_EXIT_INSTR_OFFSETS
	.align		4
        /*0050*/ 	.byte	0x04, 0x1c
        /*0052*/ 	.short	(.L_19 - .L_18)


	//   ....[0]....
.L_18:
        /*0054*/ 	.word	0x000001a0


	//----- nvinfo : EIATTR_REQNTID
	.align		4
.L_19:
        /*0058*/ 	.byte	0x04, 0x10
        /*005a*/ 	.short	(.L_21 - .L_20)
.L_20:
        /*005c*/ 	.word	0x00000100
        /*0060*/ 	.word	0x00000001
        /*0064*/ 	.word	0x00000001


	//----- nvinfo : EIATTR_CBANK_PARAM_SIZE
	.align		4
.L_21:
        /*0068*/ 	.byte	0x03, 0x19
        /*006a*/ 	.short	0x001c


	//----- nvinfo : EIATTR_PARAM_CBANK
	.align		4
        /*006c*/ 	.byte	0x04, 0x0a
        /*006e*/ 	.short	(.L_23 - .L_22)
	.align		4
.L_22:
        /*0070*/ 	.word	index@(.nv.constant0.triton_poi_fused_div_28)
        /*0074*/ 	.short	0x0210
        /*0076*/ 	.short	0x001c


	//----- nvinfo : EIATTR_SW_WAR
	.align		4
.L_23:
        /*0078*/ 	.byte	0x04, 0x36
        /*007a*/ 	.short	(.L_25 - .L_24)
.L_24:
        /*007c*/ 	.word	0x00000008
.L_25:


//--------------------- .nv.callgraph             --------------------------
	.section	.nv.callgraph,"",@"SHT_CUDA_CALLGRAPH"
	.align	4
	.sectionentsize	8
	.align		4
        /*0000*/ 	.word	0x00000000
	.align		4
        /*0004*/ 	.word	0xffffffff
	.align		4
        /*0008*/ 	.word	0x00000000
	.align		4
        /*000c*/ 	.word	0xfffffffe
	.align		4
        /*0010*/ 	.word	0x00000000
	.align		4
        /*0014*/ 	.word	0xfffffffd
	.align		4
        /*0018*/ 	.word	0x00000000
	.align		4
        /*001c*/ 	.word	0xfffffffc


//--------------------- .text.triton_poi_fused_div_28 --------------------------
	.section	.text.triton_poi_fused_div_28,"ax",@progbits
	.align	128
        .global         triton_poi_fused_div_28
        .type           triton_poi_fused_div_28,@function
        .size           triton_poi_fused_div_28,(.L_x_1 - triton_poi_fused_div_28)
        .other          triton_poi_fused_div_28,@"STO_CUDA_ENTRY STV_DEFAULT"
triton_poi_fused_div_28:
.text.triton_poi_fused_div_28:
[----:B------:R-:W-:Y:S08]  /*0000*/  LDC R1, c[0x0][0x28] ;  /* 0x00000a00ff017b82 */ /* 0x000ff00000000800 */
[----:B------:R-:W1:Y:S01]  /*0010*/  LDC.64 R4, c[0x0][0x218] ;  /* 0x00008600ff047b82 */ /* 0x000e620000000a00 */
[----:B------:R-:W2:Y:S01]  /*0020*/  S2R R0, SR_TID.X ;  /* 0x0000000000007919 */ /* 0x000ea20000002100 */
[----:B------:R-:W-:Y:S01]  /*0030*/  ULDC.64 UR4, c[0x0][0x208] ;  /* 0x0000820000047ab9 */ /* 0x000fe20000000a00 */
[----:B------:R-:W3:Y:S05]  /*0040*/  S2R R9, SR_CTAID.X ;  /* 0x0000000000097919 */ /* 0x000eea0000002500 */
[----:B------:R-:W4:Y:S08]  /*0050*/  LDC.64 R2, c[0x0][0x210] ;  /* 0x00008400ff027b82 */ /* 0x000f300000000a00 */
[----:B------:R-:W5:Y:S01]  /*0060*/  LDC.64 R6, c[0x0][0x220] ;  /* 0x00008800ff067b82 */ /* 0x000f620000000a00 */
[----:B-1----:R-:W5:Y:S01]  /*0070*/  LDG.E R8, desc[UR4][R4.64] ;  /* 0x0000000404087981 */ /* 0x002f62000c1e1900 */
[----:B--2---:R-:W-:-:S04]  /*0080*/  SHF.L.U32 R0, R0, 0x1, RZ ;  /* 0x0000000100007819 */ /* 0x004fc800000006ff */
[----:B------:R-:W-:-:S04]  /*0090*/  LOP3.LUT R0, R0, 0x1fe, RZ, 0xc0, !PT ;  /* 0x000001fe00007812 */ /* 0x000fc800078ec0ff */
[----:B---3--:R-:W-:-:S05]  /*00a0*/  LEA R9, R9, R0, 0x9 ;  /* 0x0000000009097211 */ /* 0x008fca00078e48ff */
[----:B----4-:R-:W-:-:S05]  /*00b0*/  IMAD.WIDE R2, R9, 0x4, R2 ;  /* 0x0000000409027825 */ /* 0x010fca00078e0202 */
[----:B------:R5:W2:Y:S02]  /*00c0*/  LDG.E.64 R10, desc[UR4][R2.64] ;  /* 0x00000004020a7981 */ /* 0x000aa4000c1e1b00 */
[----:B-----5:R-:W-:Y:S01]  /*00d0*/  IMAD.WIDE R2, R9, 0x4, R6 ;  /* 0x0000000409027825 */ /* 0x020fe200078e0206 */
[C---:B------:R-:W-:Y:S02]  /*00e0*/  FSETP.GT.AND P0, PT, |R8|.reuse, 8.50705917302346158658e+37, PT ;  /* 0x7e8000000800780b */ /* 0x040fe40003f04200 */
[----:B------:R-:W-:-:S11]  /*00f0*/  FSETP.GEU.AND P1, PT, |R8|, 1.175494350822287508e-38, PT ;  /* 0x008000000800780b */ /* 0x000fd60003f2e200 */
[----:B------:R-:W-:-:S04]  /*0100*/  @P0 FMUL R8, R8, 0.25 ;  /* 0x3e80000008080820 */ /* 0x000fc80000400000 */
[----:B------:R-:W-:-:S06]  /*0110*/  @!P1 FMUL R8, R8, 16777216 ;  /* 0x4b80000008089820 */ /* 0x000fcc0000400000 */
[----:B------:R-:W1:Y:S01]  /*0120*/  MUFU.RCP R8, R8 ;  /* 0x0000000800087308 */ /* 0x000e620000001000 */
[----:B--2---:R-:W-:Y:S01]  /*0130*/  @P0 FMUL R10, R10, 0.25 ;  /* 0x3e8000000a0a0820 */ /* 0x004fe20000400000 */
[----:B------:R-:W-:-:S03]  /*0140*/  @P0 FMUL R11, R11, 0.25 ;  /* 0x3e8000000b0b0820 */ /* 0x000fc60000400000 */
[----:B------:R-:W-:Y:S01]  /*0150*/  @!P1 FMUL R10, R10, 16777216 ;  /* 0x4b8000000a0a9820 */ /* 0x000fe20000400000 */
[----:B------:R-:W-:-:S03]  /*0160*/  @!P1 FMUL R11, R11, 16777216 ;  /* 0x4b8000000b0b9820 */ /* 0x000fc60000400000 */
[C---:B-1----:R-:W-:Y:S01]  /*0170*/  FMUL R10, R8.reuse, R10 ;  /* 0x0000000a080a7220 */ /* 0x042fe20000400000 */
[----:B------:R-:W-:-:S05]  /*0180*/  FMUL R11, R8, R11 ;  /* 0x0000000b080b7220 */ /* 0x000fca0000400000 */
[----:B------:R-:W-:Y:S01]  /*0190*/  STG.E.64 desc[UR4][R2.64], R10 ;  /* 0x0000000a02007986 */ /* 0x000fe2000c101b04 */
[----:B------:R-:W-:Y:S05]  /*01a0*/  EXIT ;  /* 0x000000000000794d */ /* 0x000fea0003800000 */
.L_x_0:
[----:B------:R-:W-:-:S00]  /*01b0*/  BRA `(.L_x_0) ;  /* 0xfffffffc00fc7947 */ /* 0x000fc0000383ffff */
[----:B------:R-:W-:-:S00]  /*01c0*/  NOP ;  /* 0x0000000000007918 */ /* 0x000fc00000000000 */
        /* <DEDUP_REMOVED lines=11> */
.L_x_1:


//--------------------- .nv.constant0.triton_poi_fused_div_28 --------------------------
	.section	.nv.constant0.triton_poi_fused_div_28,"a",@progbits
	.sectionflags	@""
	.align	4
.nv.constant0.triton_poi_fused_div_28:
	.zero		556
